//
// Generated by NVIDIA NVVM Compiler
//
// Compiler Build ID: CL-36424714
// Cuda compilation tools, release 13.0, V13.0.88
// Based on NVVM 20.0.0
//

.version 9.0
.target sm_100
.address_size 64

	// .globl	_Z27matrix_vector_multi_gpu_1_1PfS_S_Pi
.extern .func  (.param .b32 func_retval0) vprintf
(
	.param .b64 vprintf_param_0,
	.param .b64 vprintf_param_1
)
;
.global .align 1 .b8 $str[13] = {116, 101, 110, 115, 117, 117, 95, 100, 61, 37, 100, 10};

.visible .entry _Z27matrix_vector_multi_gpu_1_1PfS_S_Pi(
	.param .u64 .ptr .align 1 _Z27matrix_vector_multi_gpu_1_1PfS_S_Pi_param_0,
	.param .u64 .ptr .align 1 _Z27matrix_vector_multi_gpu_1_1PfS_S_Pi_param_1,
	.param .u64 .ptr .align 1 _Z27matrix_vector_multi_gpu_1_1PfS_S_Pi_param_2,
	.param .u64 .ptr .align 1 _Z27matrix_vector_multi_gpu_1_1PfS_S_Pi_param_3
)
{
	.local .align 8 .b8 	__local_depot0[8];
	.reg .b64 	%SP;
	.reg .b64 	%SPL;
	.reg .pred 	%p<3>;
	.reg .b32 	%r<12>;
	.reg .b32 	%f<52>;
	.reg .b64 	%rd<25>;

	mov.u64 	%SPL, __local_depot0;
	cvta.local.u64 	%SP, %SPL;
	ld.param.u64 	%rd10, [_Z27matrix_vector_multi_gpu_1_1PfS_S_Pi_param_0];
	ld.param.u64 	%rd11, [_Z27matrix_vector_multi_gpu_1_1PfS_S_Pi_param_1];
	ld.param.u64 	%rd12, [_Z27matrix_vector_multi_gpu_1_1PfS_S_Pi_param_2];
	ld.param.u64 	%rd13, [_Z27matrix_vector_multi_gpu_1_1PfS_S_Pi_param_3];
	cvta.to.global.u64 	%rd14, %rd12;
	cvta.to.global.u64 	%rd15, %rd11;
	cvta.to.global.u64 	%rd1, %rd10;
	cvta.to.global.u64 	%rd16, %rd13;
	add.u64 	%rd17, %SP, 0;
	add.u64 	%rd18, %SPL, 0;
	ld.global.u32 	%r6, [%rd16];
	st.local.u32 	[%rd18], %r6;
	mov.u64 	%rd19, $str;
	cvta.global.u64 	%rd20, %rd19;
	{ // callseq 0, 0
	.param .b64 param0;
	st.param.b64 	[param0], %rd20;
	.param .b64 param1;
	st.param.b64 	[param1], %rd17;
	.param .b32 retval0;
	call.uni (retval0), 
	vprintf, 
	(
	param0, 
	param1
	);
	ld.param.b32 	%r7, [retval0];
	} // callseq 0
	add.s64 	%rd2, %rd15, 32;
	add.s64 	%rd3, %rd14, 32;
	mov.b32 	%r10, 0;
$L__BB0_1:
	mul.wide.u32 	%rd21, %r10, 4;
	add.s64 	%rd4, %rd1, %rd21;
	mov.b32 	%r11, 0;
	st.global.u32 	[%rd4], %r11;
	mul.wide.u32 	%rd22, %r10, 1024;
	add.s64 	%rd24, %rd2, %rd22;
	mov.f32 	%f51, 0f00000000;
	mov.u64 	%rd23, %rd3;
$L__BB0_2:
	ld.global.f32 	%f4, [%rd24+-32];
	ld.global.f32 	%f5, [%rd23+-32];
	fma.rn.f32 	%f6, %f4, %f5, %f51;
	st.global.f32 	[%rd4], %f6;
	ld.global.f32 	%f7, [%rd24+-28];
	ld.global.f32 	%f8, [%rd23+-28];
	fma.rn.f32 	%f9, %f7, %f8, %f6;
	st.global.f32 	[%rd4], %f9;
	ld.global.f32 	%f10, [%rd24+-24];
	ld.global.f32 	%f11, [%rd23+-24];
	fma.rn.f32 	%f12, %f10, %f11, %f9;
	st.global.f32 	[%rd4], %f12;
	ld.global.f32 	%f13, [%rd24+-20];
	ld.global.f32 	%f14, [%rd23+-20];
	fma.rn.f32 	%f15, %f13, %f14, %f12;
	st.global.f32 	[%rd4], %f15;
	ld.global.f32 	%f16, [%rd24+-16];
	ld.global.f32 	%f17, [%rd23+-16];
	fma.rn.f32 	%f18, %f16, %f17, %f15;
	st.global.f32 	[%rd4], %f18;
	ld.global.f32 	%f19, [%rd24+-12];
	ld.global.f32 	%f20, [%rd23+-12];
	fma.rn.f32 	%f21, %f19, %f20, %f18;
	st.global.f32 	[%rd4], %f21;
	ld.global.f32 	%f22, [%rd24+-8];
	ld.global.f32 	%f23, [%rd23+-8];
	fma.rn.f32 	%f24, %f22, %f23, %f21;
	st.global.f32 	[%rd4], %f24;
	ld.global.f32 	%f25, [%rd24+-4];
	ld.global.f32 	%f26, [%rd23+-4];
	fma.rn.f32 	%f27, %f25, %f26, %f24;
	st.global.f32 	[%rd4], %f27;
	ld.global.f32 	%f28, [%rd24];
	ld.global.f32 	%f29, [%rd23];
	fma.rn.f32 	%f30, %f28, %f29, %f27;
	st.global.f32 	[%rd4], %f30;
	ld.global.f32 	%f31, [%rd24+4];
	ld.global.f32 	%f32, [%rd23+4];
	fma.rn.f32 	%f33, %f31, %f32, %f30;
	st.global.f32 	[%rd4], %f33;
	ld.global.f32 	%f34, [%rd24+8];
	ld.global.f32 	%f35, [%rd23+8];
	fma.rn.f32 	%f36, %f34, %f35, %f33;
	st.global.f32 	[%rd4], %f36;
	ld.global.f32 	%f37, [%rd24+12];
	ld.global.f32 	%f38, [%rd23+12];
	fma.rn.f32 	%f39, %f37, %f38, %f36;
	st.global.f32 	[%rd4], %f39;
	ld.global.f32 	%f40, [%rd24+16];
	ld.global.f32 	%f41, [%rd23+16];
	fma.rn.f32 	%f42, %f40, %f41, %f39;
	st.global.f32 	[%rd4], %f42;
	ld.global.f32 	%f43, [%rd24+20];
	ld.global.f32 	%f44, [%rd23+20];
	fma.rn.f32 	%f45, %f43, %f44, %f42;
	st.global.f32 	[%rd4], %f45;
	ld.global.f32 	%f46, [%rd24+24];
	ld.global.f32 	%f47, [%rd23+24];
	fma.rn.f32 	%f48, %f46, %f47, %f45;
	st.global.f32 	[%rd4], %f48;
	ld.global.f32 	%f49, [%rd24+28];
	ld.global.f32 	%f50, [%rd23+28];
	fma.rn.f32 	%f51, %f49, %f50, %f48;
	st.global.f32 	[%rd4], %f51;
	add.s32 	%r11, %r11, 16;
	add.s64 	%rd24, %rd24, 64;
	add.s64 	%rd23, %rd23, 64;
	setp.ne.s32 	%p1, %r11, 256;
	@%p1 bra 	$L__BB0_2;
	add.s32 	%r10, %r10, 1;
	setp.ne.s32 	%p2, %r10, 256;
	@%p2 bra 	$L__BB0_1;
	ret;

}


// ===== COMPILED SASS (sm_100) =====

	.target	sm_100

	.elftype	@"ET_EXEC"


//--------------------- .note.nv.tkinfo           --------------------------
	.section	.note.nv.tkinfo,"",@"SHT_NOTE"
	.sectionflags	@"SHF_NOTE_NV_TKINFO"
	.tkinfo
        /*0018*/ 	.word	0x00000002
        /*0030*/ 	.string	""
        /*0030*/ 	.string	"ptxas"
        /*0030*/ 	.string	"Cuda compilation tools, release 13.0, V13.0.88"
        /*0030*/ 	.string	"Build cuda_13.0.r13.0/compiler.36424714_0"
        /*0030*/ 	.string	"-arch sm_100 -m 64 "



//--------------------- .note.nv.cuinfo           --------------------------
	.section	.note.nv.cuinfo,"",@"SHT_NOTE"
	.sectionflags	@"SHF_NOTE_NV_CUINFO"
        /*0018*/ 	.short	0x0002
        /*001a*/ 	.short	0x0064
        /*001c*/ 	.short	0x0082
	.zero		2


//--------------------- .nv.info                  --------------------------
	.section	.nv.info,"",@"SHT_CUDA_INFO"
	.align	4


	//----- nvinfo : EIATTR_REGCOUNT
	.align		4
        /*0000*/ 	.byte	0x04, 0x2f
        /*0002*/ 	.short	(.L_2 - .L_1)
	.align		4
.L_1:
        /*0004*/ 	.word	index@(_Z27matrix_vector_multi_gpu_1_1PfS_S_Pi)
        /*0008*/ 	.word	0x00000018


	//----- nvinfo : EIATTR_FRAME_SIZE
	.align		4
.L_2:
        /*000c*/ 	.byte	0x04, 0x11
        /*000e*/ 	.short	(.L_4 - .L_3)
	.align		4
.L_3:
        /*0010*/ 	.word	index@(_Z27matrix_vector_multi_gpu_1_1PfS_S_Pi)
        /*0014*/ 	.word	0x00000008


	//----- nvinfo : EIATTR_MIN_STACK_SIZE
	.align		4
.L_4:
        /*0018*/ 	.byte	0x04, 0x12
        /*001a*/ 	.short	(.L_6 - .L_5)
	.align		4
.L_5:
        /*001c*/ 	.word	index@(_Z27matrix_vector_multi_gpu_1_1PfS_S_Pi)
        /*0020*/ 	.word	0x00000008
.L_6:


//--------------------- .nv.compat                --------------------------
	.section	.nv.compat,"",@"SHT_CUDA_COMPAT_INFO"
	.align	4
        /*0000*/ 	.byte	0x02, 0x09, 0x00, 0x00, 0x02, 0x02, 0x01, 0x00, 0x02, 0x05, 0x05, 0x00, 0x03, 0x07, 0x01, 0x01
        /*0010*/ 	.byte	0x02, 0x03, 0x00, 0x00, 0x02, 0x06, 0x01, 0x00, 0x04, 0x0b, 0x08, 0x00, 0x09, 0x00, 0x00, 0x00
        /*0020*/ 	.byte	0x00, 0x00, 0x00, 0x00


//--------------------- .nv.info._Z27matrix_vector_multi_gpu_1_1PfS_S_Pi --------------------------
	.section	.nv.info._Z27matrix_vector_multi_gpu_1_1PfS_S_Pi,"",@"SHT_CUDA_INFO"
	.sectionflags	@""
	.align	4


	//----- nvinfo : EIATTR_CUDA_API_VERSION
	.align		4
        /*0000*/ 	.byte	0x04, 0x37
        /*0002*/ 	.short	(.L_8 - .L_7)
.L_7:
        /*0004*/ 	.word	0x00000082


	//----- nvinfo : EIATTR_KPARAM_INFO
	.align		4
.L_8:
        /*0008*/ 	.byte	0x04, 0x17
        /*000a*/ 	.short	(.L_10 - .L_9)
.L_9:
        /*000c*/ 	.word	0x00000000
        /*0010*/ 	.short	0x0003
        /*0012*/ 	.short	0x0018
        /*0014*/ 	.byte	0x00, 0xf5, 0x21, 0x00


	//----- nvinfo : EIATTR_KPARAM_INFO
	.align		4
.L_10:
        /*0018*/ 	.byte	0x04, 0x17
        /*001a*/ 	.short	(.L_12 - .L_11)
.L_11:
        /*001c*/ 	.word	0x00000000
        /*0020*/ 	.short	0x0002
        /*0022*/ 	.short	0x0010
        /*0024*/ 	.byte	0x00, 0xf5, 0x21, 0x00


	//----- nvinfo : EIATTR_KPARAM_INFO
	.align		4
.L_12:
        /*0028*/ 	.byte	0x04, 0x17
        /*002a*/ 	.short	(.L_14 - .L_13)
.L_13:
        /*002c*/ 	.word	0x00000000
        /*0030*/ 	.short	0x0001
        /*0032*/ 	.short	0x0008
        /*0034*/ 	.byte	0x00, 0xf5, 0x21, 0x00


	//----- nvinfo : EIATTR_KPARAM_INFO
	.align		4
.L_14:
        /*0038*/ 	.byte	0x04, 0x17
        /*003a*/ 	.short	(.L_16 - .L_15)
.L_15:
        /*003c*/ 	.word	0x00000000
        /*0040*/ 	.short	0x0000
        /*0042*/ 	.short	0x0000
        /*0044*/ 	.byte	0x00, 0xf5, 0x21, 0x00


	//----- nvinfo : EIATTR_SPARSE_MMA_MASK
	.align		4
.L_16:
        /*0048*/ 	.byte	0x03, 0x50
        /*004a*/ 	.short	0x0000


	//----- nvinfo : EIATTR_MAXREG_COUNT
	.align		4
        /*004c*/ 	.byte	0x03, 0x1b
        /*004e*/ 	.short	0x00ff


	//----- nvinfo : EIATTR_EXTERNS
	.align		4
        /*0050*/ 	.byte	0x04, 0x0f
        /*0052*/ 	.short	(.L_18 - .L_17)


	//   ....[0]....
	.align		4
.L_17:
        /*0054*/ 	.word	index@(vprintf)


	//----- nvinfo : EIATTR_MERCURY_ISA_VERSION
	.align		4
.L_18:
        /*0058*/ 	.byte	0x03, 0x5f
        /*005a*/ 	.short	0x0101


	//----- nvinfo : EIATTR_VRC_CTA_INIT_COUNT
	.align		4
        /*005c*/ 	.byte	0x02, 0x4a
	.zero		1
	.zero		1


	//----- nvinfo : EIATTR_SYSCALL_OFFSETS
	.align		4
        /*0060*/ 	.byte	0x04, 0x46
        /*0062*/ 	.short	(.L_20 - .L_19)


	//   ....[0]....
.L_19:
        /*0064*/ 	.word	0x00000100


	//----- nvinfo : EIATTR_EXIT_INSTR_OFFSETS
	.align		4
.L_20:
        /*0068*/ 	.byte	0x04, 0x1c
        /*006a*/ 	.short	(.L_22 - .L_21)


	//   ....[0]....
.L_21:
        /*006c*/ 	.word	0x000006d0


	//----- nvinfo : EIATTR_CRS_STACK_SIZE
	.align		4
.L_22:
        /*0070*/ 	.byte	0x04, 0x1e
        /*0072*/ 	.short	(.L_24 - .L_23)
.L_23:
        /*0074*/ 	.word	0x00000000


	//----- nvinfo : EIATTR_CBANK_PARAM_SIZE
	.align		4
.L_24:
        /*0078*/ 	.byte	0x03, 0x19
        /*007a*/ 	.short	0x0020


	//----- nvinfo : EIATTR_PARAM_CBANK
	.align		4
        /*007c*/ 	.byte	0x04, 0x0a
        /*007e*/ 	.short	(.L_26 - .L_25)
	.align		4
.L_25:
        /*0080*/ 	.word	index@(.nv.constant0._Z27matrix_vector_multi_gpu_1_1PfS_S_Pi)
        /*0084*/ 	.short	0x0380
        /*0086*/ 	.short	0x0020


	//----- nvinfo : EIATTR_SW_WAR
	.align		4
.L_26:
        /*0088*/ 	.byte	0x04, 0x36
        /*008a*/ 	.short	(.L_28 - .L_27)
.L_27:
        /*008c*/ 	.word	0x00000008
.L_28:


//--------------------- .nv.callgraph             --------------------------
	.section	.nv.callgraph,"",@"SHT_CUDA_CALLGRAPH"
	.align	4
	.sectionentsize	8
	.align		4
        /*0000*/ 	.word	0x00000000
	.align		4
        /*0004*/ 	.word	0xffffffff
	.align		4
        /*0008*/ 	.word	index@(_Z27matrix_vector_multi_gpu_1_1PfS_S_Pi)
	.align		4
        /*000c*/ 	.word	index@(vprintf)
	.align		4
        /*0010*/ 	.word	0x00000000
	.align		4
        /*0014*/ 	.word	0xfffffffe
	.align		4
        /*0018*/ 	.word	0x00000000
	.align		4
        /*001c*/ 	.word	0xfffffffd
	.align		4
        /*0020*/ 	.word	0x00000000
	.align		4
        /*0024*/ 	.word	0xfffffffc


//--------------------- .nv.constant4             --------------------------
	.section	.nv.constant4,"a",@progbits
	.align	8
	.align		8
.nv.constant4:
        /*0000*/ 	.dword	vprintf
	.align		8
        /*0008*/ 	.dword	$str


//--------------------- .text._Z27matrix_vector_multi_gpu_1_1PfS_S_Pi --------------------------
	.section	.text._Z27matrix_vector_multi_gpu_1_1PfS_S_Pi,"ax",@progbits
	.align	128
        .global         _Z27matrix_vector_multi_gpu_1_1PfS_S_Pi
        .type           _Z27matrix_vector_multi_gpu_1_1PfS_S_Pi,@function
        .size           _Z27matrix_vector_multi_gpu_1_1PfS_S_Pi,(.L_x_5 - _Z27matrix_vector_multi_gpu_1_1PfS_S_Pi)
        .other          _Z27matrix_vector_multi_gpu_1_1PfS_S_Pi,@"STO_CUDA_ENTRY STV_DEFAULT"
_Z27matrix_vector_multi_gpu_1_1PfS_S_Pi:
.text._Z27matrix_vector_multi_gpu_1_1PfS_S_Pi:
[----:B------:R-:W0:Y:S08]  /*0000*/  LDC R1, c[0x0][0x37c] ;  /* 0x0000df00ff017b82 */ /* 0x000e300000000800 */
[----:B------:R-:W1:Y:S01]  /*0010*/  LDC.64 R2, c[0x0][0x398] ;  /* 0x0000e600ff027b82 */ /* 0x000e620000000a00 */
[----:B------:R-:W1:Y:S01]  /*0020*/  LDCU.64 UR36, c[0x0][0x358] ;  /* 0x00006b00ff2477ac */ /* 0x000e620008000a00 */
[----:B0-----:R-:W-:Y:S01]  /*0030*/  IADD3 R1, PT, PT, R1, -0x8, RZ ;  /* 0xfffffff801017810 */ /* 0x001fe20007ffe0ff */
[----:B------:R-:W0:Y:S01]  /*0040*/  LDCU UR4, c[0x0][0x2f8] ;  /* 0x00005f00ff0477ac */ /* 0x000e220008000800 */
[----:B------:R-:W2:Y:S01]  /*0050*/  LDCU.64 UR6, c[0x4][0x8] ;  /* 0x01000100ff0677ac */ /* 0x000ea20008000a00 */
[----:B-1----:R-:W3:Y:S01]  /*0060*/  LDG.E R2, desc[UR36][R2.64] ;  /* 0x0000002402027981 */ /* 0x002ee2000c1e1900 */
[----:B------:R-:W-:Y:S01]  /*0070*/  MOV R0, 0x0 ;  /* 0x0000000000007802 */ /* 0x000fe20000000f00 */
[----:B------:R-:W1:Y:S01]  /*0080*/  LDCU UR5, c[0x0][0x2fc] ;  /* 0x00005f80ff0577ac */ /* 0x000e620008000800 */
[----:B0-----:R-:W-:-:S02]  /*0090*/  IADD3 R6, P0, PT, R1, UR4, RZ ;  /* 0x0000000401067c10 */ /* 0x001fc4000ff1e0ff */
[----:B------:R0:W4:Y:S01]  /*00a0*/  LDC.64 R8, c[0x4][R0] ;  /* 0x0100000000087b82 */ /* 0x0001220000000a00 */
[----:B--2---:R-:W-:Y:S02]  /*00b0*/  MOV R4, UR6 ;  /* 0x0000000600047c02 */ /* 0x004fe40008000f00 */
[----:B------:R-:W-:Y:S02]  /*00c0*/  MOV R5, UR7 ;  /* 0x0000000700057c02 */ /* 0x000fe40008000f00 */
[----:B-1----:R-:W-:Y:S01]  /*00d0*/  IADD3.X R7, PT, PT, RZ, UR5, RZ, P0, !PT ;  /* 0x00000005ff077c10 */ /* 0x002fe200087fe4ff */
[----:B---34-:R0:W-:Y:S06]  /*00e0*/  STL [R1], R2 ;  /* 0x0000000201007387 */ /* 0x0181ec0000100800 */
[----:B------:R-:W-:-:S07]  /*00f0*/  LEPC R20, `(.L_x_0) ;  /* 0x000000001014794e */ /* 0x000fce0000000000 */
[----:B0-----:R-:W-:Y:S05]  /*0100*/  CALL.ABS.NOINC R8 ;  /* 0x0000000008007343 */ /* 0x001fea0003c00000 */
.L_x_0:
[----:B------:R-:W0:Y:S01]  /*0110*/  LDC.64 R2, c[0x0][0x388] ;  /* 0x0000e200ff027b82 */ /* 0x000e220000000a00 */
[----:B------:R-:W-:-:S07]  /*0120*/  IMAD.MOV.U32 R11, RZ, RZ, RZ ;  /* 0x000000ffff0b7224 */ /* 0x000fce00078e00ff */
[----:B------:R-:W1:Y:S01]  /*0130*/  LDC.64 R4, c[0x0][0x390] ;  /* 0x0000e400ff047b82 */ /* 0x000e620000000a00 */
[----:B0-----:R-:W-:-:S04]  /*0140*/  IADD3 R2, P0, PT, R2, 0x20, RZ ;  /* 0x0000002002027810 */ /* 0x001fc80007f1e0ff */
[----:B------:R-:W-:Y:S02]  /*0150*/  IADD3.X R3, PT, PT, RZ, R3, RZ, P0, !PT ;  /* 0x00000003ff037210 */ /* 0x000fe400007fe4ff */
[----:B-1----:R-:W-:-:S04]  /*0160*/  IADD3 R0, P1, PT, R4, 0x20, RZ ;  /* 0x0000002004007810 */ /* 0x002fc80007f3e0ff */
[----:B------:R-:W-:-:S09]  /*0170*/  IADD3.X R10, PT, PT, RZ, R5, RZ, P1, !PT ;  /* 0x00000005ff0a7210 */ /* 0x000fd20000ffe4ff */
.L_x_3:
[----:B0---4-:R-:W0:Y:S01]  /*0180*/  LDC.64 R4, c[0x0][0x380] ;  /* 0x0000e000ff047b82 */ /* 0x011e220000000a00 */
[C---:B------:R-:W-:Y:S01]  /*0190*/  IMAD.WIDE.U32 R6, R11.reuse, 0x400, R2 ;  /* 0x000004000b067825 */ /* 0x040fe200078e0002 */
[----:B------:R-:W-:Y:S01]  /*01a0*/  BSSY.RECONVERGENT B0, `(.L_x_1) ;  /* 0x0000051000007945 */ /* 0x000fe20003800200 */
[----:B------:R-:W-:Y:S02]  /*01b0*/  CS2R R12, SRZ ;  /* 0x00000000000c7805 */ /* 0x000fe4000001ff00 */
[----:B------:R-:W-:Y:S02]  /*01c0*/  MOV R14, R0 ;  /* 0x00000000000e7202 */ /* 0x000fe40000000f00 */
[----:B------:R-:W-:Y:S01]  /*01d0*/  MOV R15, R10 ;  /* 0x0000000a000f7202 */ /* 0x000fe20000000f00 */
[----:B0-----:R-:W-:-:S04]  /*01e0*/  IMAD.WIDE.U32 R4, R11, 0x4, R4 ;  /* 0x000000040b047825 */ /* 0x001fc800078e0004 */
[----:B------:R-:W-:Y:S01]  /*01f0*/  VIADD R11, R11, 0x1 ;  /* 0x000000010b0b7836 */ /* 0x000fe20000000000 */
[----:B------:R0:W-:Y:S04]  /*0200*/  STG.E desc[UR36][R4.64], RZ ;  /* 0x000000ff04007986 */ /* 0x0001e8000c101924 */
[----:B------:R-:W-:-:S13]  /*0210*/  ISETP.NE.AND P3, PT, R11, 0x100, PT ;  /* 0x000001000b00780c */ /* 0x000fda0003f65270 */
.L_x_2:
[----:B------:R-:W-:Y:S01]  /*0220*/  MOV R8, R14 ;  /* 0x0000000e00087202 */ /* 0x000fe20000000f00 */
[----:B------:R-:W-:Y:S01]  /*0230*/  IMAD.MOV.U32 R9, RZ, RZ, R15 ;  /* 0x000000ffff097224 */ /* 0x000fe200078e000f */
[----:B------:R-:W2:Y:S04]  /*0240*/  LDG.E R14, desc[UR36][R6.64+-0x20] ;  /* 0xffffe024060e7981 */ /* 0x000ea8000c1e1900 */
[----:B------:R-:W2:Y:S02]  /*0250*/  LDG.E R15, desc[UR36][R8.64+-0x20] ;  /* 0xffffe024080f7981 */ /* 0x000ea4000c1e1900 */
[----:B--2---:R-:W-:-:S05]  /*0260*/  FFMA R15, R14, R15, R13 ;  /* 0x0000000f0e0f7223 */ /* 0x004fca000000000d */
[----:B------:R1:W-:Y:S04]  /*0270*/  STG.E desc[UR36][R4.64], R15 ;  /* 0x0000000f04007986 */ /* 0x0003e8000c101924 */
[----:B------:R-:W2:Y:S04]  /*0280*/  LDG.E R14, desc[UR36][R6.64+-0x1c] ;  /* 0xffffe424060e7981 */ /* 0x000ea8000c1e1900 */
[----:B----4-:R-:W2:Y:S02]  /*0290*/  LDG.E R13, desc[UR36][R8.64+-0x1c] ;  /* 0xffffe424080d7981 */ /* 0x010ea4000c1e1900 */
[----:B--2---:R-:W-:-:S05]  /*02a0*/  FFMA R13, R14, R13, R15 ;  /* 0x0000000d0e0d7223 */ /* 0x004fca000000000f */
[----:B------:R2:W-:Y:S04]  /*02b0*/  STG.E desc[UR36][R4.64], R13 ;  /* 0x0000000d04007986 */ /* 0x0005e8000c101924 */
[----:B------:R-:W3:Y:S04]  /*02c0*/  LDG.E R14, desc[UR36][R6.64+-0x18] ;  /* 0xffffe824060e7981 */ /* 0x000ee8000c1e1900 */
[----:B------:R-:W3:Y:S02]  /*02d0*/  LDG.E R16, desc[UR36][R8.64+-0x18] ;  /* 0xffffe82408107981 */ /* 0x000ee4000c1e1900 */
[----:B---3--:R-:W-:-:S05]  /*02e0*/  FFMA R17, R14, R16, R13 ;  /* 0x000000100e117223 */ /* 0x008fca000000000d */
[----:B------:R3:W-:Y:S04]  /*02f0*/  STG.E desc[UR36][R4.64], R17 ;  /* 0x0000001104007986 */ /* 0x0007e8000c101924 */
[----:B------:R-:W1:Y:S04]  /*0300*/  LDG.E R14, desc[UR36][R6.64+-0x14] ;  /* 0xffffec24060e7981 */ /* 0x000e68000c1e1900 */
[----:B------:R-:W1:Y:S02]  /*0310*/  LDG.E R16, desc[UR36][R8.64+-0x14] ;  /* 0xffffec2408107981 */ /* 0x000e64000c1e1900 */
[----:B-1----:R-:W-:-:S05]  /*0320*/  FFMA R15, R14, R16, R17 ;  /* 0x000000100e0f7223 */ /* 0x002fca0000000011 */
[----:B------:R1:W-:Y:S04]  /*0330*/  STG.E desc[UR36][R4.64], R15 ;  /* 0x0000000f04007986 */ /* 0x0003e8000c101924 */
[----:B------:R-:W2:Y:S04]  /*0340*/  LDG.E R14, desc[UR36][R6.64+-0x10] ;  /* 0xfffff024060e7981 */ /* 0x000ea8000c1e1900 */
[----:B------:R-:W2:Y:S02]  /*0350*/  LDG.E R16, desc[UR36][R8.64+-0x10] ;  /* 0xfffff02408107981 */ /* 0x000ea4000c1e1900 */
        /* <DEDUP_REMOVED lines=34> */
[----:B------:R-:W4:Y:S04]  /*0580*/  LDG.E R14, desc[UR36][R6.64+0x14] ;  /* 0x00001424060e7981 */ /* 0x000f28000c1e1900 */
[----:B------:R-:W4:Y:S02]  /*0590*/  LDG.E R16, desc[UR36][R8.64+0x14] ;  /* 0x0000142408107981 */ /* 0x000f24000c1e1900 */
[----:B----4-:R-:W-:-:S05]  /*05a0*/  FFMA R19, R14, R16, R15 ;  /* 0x000000100e137223 */ /* 0x010fca000000000f */
[----:B------:R4:W-:Y:S04]  /*05b0*/  STG.E desc[UR36][R4.64], R19 ;  /* 0x0000001304007986 */ /* 0x0009e8000c101924 */
[----:B------:R-:W3:Y:S04]  /*05c0*/  LDG.E R14, desc[UR36][R6.64+0x18] ;  /* 0x00001824060e7981 */ /* 0x000ee8000c1e1900 */
[----:B--2---:R-:W3:Y:S02]  /*05d0*/  LDG.E R13, desc[UR36][R8.64+0x18] ;  /* 0x00001824080d7981 */ /* 0x004ee4000c1e1900 */
[----:B---3--:R-:W-:-:S05]  /*05e0*/  FFMA R17, R14, R13, R19 ;  /* 0x0000000d0e117223 */ /* 0x008fca0000000013 */
[----:B------:R4:W-:Y:S04]  /*05f0*/  STG.E desc[UR36][R4.64], R17 ;  /* 0x0000001104007986 */ /* 0x0009e8000c101924 */
[----:B------:R2:W3:Y:S04]  /*0600*/  LDG.E R14, desc[UR36][R6.64+0x1c] ;  /* 0x00001c24060e7981 */ /* 0x0004e8000c1e1900 */
[----:B------:R-:W3:Y:S01]  /*0610*/  LDG.E R13, desc[UR36][R8.64+0x1c] ;  /* 0x00001c24080d7981 */ /* 0x000ee2000c1e1900 */
[----:B------:R-:W-:-:S04]  /*0620*/  IADD3 R12, PT, PT, R12, 0x10, RZ ;  /* 0x000000100c0c7810 */ /* 0x000fc80007ffe0ff */
[----:B------:R-:W-:Y:S02]  /*0630*/  ISETP.NE.AND P0, PT, R12, 0x100, PT ;  /* 0x000001000c00780c */ /* 0x000fe40003f05270 */
[----:B--2---:R-:W-:-:S04]  /*0640*/  IADD3 R6, P1, PT, R6, 0x40, RZ ;  /* 0x0000004006067810 */ /* 0x004fc80007f3e0ff */
[----:B------:R-:W-:Y:S01]  /*0650*/  IADD3.X R7, PT, PT, RZ, R7, RZ, P1, !PT ;  /* 0x00000007ff077210 */ /* 0x000fe20000ffe4ff */
[----:B---3--:R-:W-:Y:S01]  /*0660*/  FFMA R13, R14, R13, R17 ;  /* 0x0000000d0e0d7223 */ /* 0x008fe20000000011 */
[----:B------:R-:W-:-:S04]  /*0670*/  IADD3 R14, P2, PT, R8, 0x40, RZ ;  /* 0x00000040080e7810 */ /* 0x000fc80007f5e0ff */
[----:B------:R4:W-:Y:S01]  /*0680*/  STG.E desc[UR36][R4.64], R13 ;  /* 0x0000000d04007986 */ /* 0x0009e2000c101924 */
[----:B-1----:R-:W-:Y:S01]  /*0690*/  IADD3.X R15, PT, PT, RZ, R9, RZ, P2, !PT ;  /* 0x00000009ff0f7210 */ /* 0x002fe200017fe4ff */
[----:B------:R-:W-:Y:S07]  /*06a0*/  @P0 BRA `(.L_x_2) ;  /* 0xfffffff800dc0947 */ /* 0x000fee000383ffff */
[----:B------:R-:W-:Y:S05]  /*06b0*/  BSYNC.RECONVERGENT B0 ;  /* 0x0000000000007941 */ /* 0x000fea0003800200 */
.L_x_1:
[----:B------:R-:W-:Y:S05]  /*06c0*/  @P3 BRA `(.L_x_3) ;  /* 0xfffffff800ac3947 */ /* 0x000fea000383ffff */
[----:B------:R-:W-:Y:S05]  /*06d0*/  EXIT ;  /* 0x000000000000794d */ /* 0x000fea0003800000 */
.L_x_4:
[----:B------:R-:W-:-:S00]  /*06e0*/  BRA `(.L_x_4) ;  /* 0xfffffffc00fc7947 */ /* 0x000fc0000383ffff */
[----:B------:R-:W-:-:S00]  /*06f0*/  NOP ;  /* 0x0000000000007918 */ /* 0x000fc00000000000 */
        /* <DEDUP_REMOVED lines=8> */
.L_x_5:


//--------------------- .nv.global.init           --------------------------
	.section	.nv.global.init,"aw",@progbits
.nv.global.init:
	.type		$str,@object
	.size		$str,(.L_0 - $str)
$str:
        /*0000*/ 	.byte	0x74, 0x65, 0x6e, 0x73, 0x75, 0x75, 0x5f, 0x64, 0x3d, 0x25, 0x64, 0x0a, 0x00
.L_0:


//--------------------- .nv.shared.reserved.0     --------------------------
	.section	.nv.shared.reserved.0,"aw",@nobits
	.weak		__nv_reservedSMEM_offset_0_alias
	.size		__nv_reservedSMEM_offset_0_alias, 0, 64
	.other		__nv_reservedSMEM_offset_0_alias,@"STO_CUDA_RESERVED_SHARED STV_DEFAULT"
__nv_reservedSMEM_offset_0_alias:
	.zero		0
	.zero		64


//--------------------- .nv.constant0._Z27matrix_vector_multi_gpu_1_1PfS_S_Pi --------------------------
	.section	.nv.constant0._Z27matrix_vector_multi_gpu_1_1PfS_S_Pi,"a",@progbits
	.sectionflags	@""
	.align	4
.nv.constant0._Z27matrix_vector_multi_gpu_1_1PfS_S_Pi:
	.zero		928


//--------------------- SYMBOLS --------------------------

	.type		.nv.reservedSmem.offset0,@object
	.size		.nv.reservedSmem.offset0,0x4
	.type		vprintf,@function
